//
// Generated by NVIDIA NVVM Compiler
//
// Compiler Build ID: CL-36424714
// Cuda compilation tools, release 13.0, V13.0.88
// Based on NVVM 20.0.0
//

.version 9.0
.target sm_100
.address_size 64

	// .globl	_Z24exclusive_prefix_sum_gpuPiS_ii

.visible .entry _Z24exclusive_prefix_sum_gpuPiS_ii(
	.param .u64 .ptr .align 1 _Z24exclusive_prefix_sum_gpuPiS_ii_param_0,
	.param .u64 .ptr .align 1 _Z24exclusive_prefix_sum_gpuPiS_ii_param_1,
	.param .u32 _Z24exclusive_prefix_sum_gpuPiS_ii_param_2,
	.param .u32 _Z24exclusive_prefix_sum_gpuPiS_ii_param_3
)
{
	.reg .pred 	%p<15>;
	.reg .b32 	%r<63>;
	.reg .b64 	%rd<50>;

	ld.param.u64 	%rd6, [_Z24exclusive_prefix_sum_gpuPiS_ii_param_0];
	ld.param.u64 	%rd7, [_Z24exclusive_prefix_sum_gpuPiS_ii_param_1];
	ld.param.u32 	%r17, [_Z24exclusive_prefix_sum_gpuPiS_ii_param_2];
	ld.param.u32 	%r18, [_Z24exclusive_prefix_sum_gpuPiS_ii_param_3];
	cvta.to.global.u64 	%rd1, %rd7;
	cvta.to.global.u64 	%rd2, %rd6;
	mov.u32 	%r19, %ntid.x;
	mov.u32 	%r20, %nctaid.x;
	mul.lo.s32 	%r1, %r19, %r20;
	mov.u32 	%r21, %ctaid.x;
	mov.u32 	%r22, %tid.x;
	mad.lo.s32 	%r61, %r19, %r21, %r22;
	setp.ge.s32 	%p1, %r61, %r18;
	@%p1 bra 	$L__BB0_27;
	setp.ne.s32 	%p2, %r17, 0;
	@%p2 bra 	$L__BB0_6;
$L__BB0_2:
	setp.eq.s32 	%p13, %r61, 0;
	@%p13 bra 	$L__BB0_4;
	mul.wide.s32 	%rd47, %r61, 4;
	add.s64 	%rd48, %rd2, %rd47;
	ld.global.u32 	%r56, [%rd48+-4];
	add.s64 	%rd49, %rd1, %rd47;
	st.global.u32 	[%rd49], %r56;
	bra.uni 	$L__BB0_5;
$L__BB0_4:
	mov.b32 	%r57, 0;
	st.global.u32 	[%rd1], %r57;
$L__BB0_5:
	add.s32 	%r61, %r61, %r1;
	setp.lt.s32 	%p14, %r61, %r18;
	@%p14 bra 	$L__BB0_2;
	bra.uni 	$L__BB0_27;
$L__BB0_6:
	add.s32 	%r23, %r61, %r1;
	max.s32 	%r24, %r18, %r23;
	setp.lt.s32 	%p3, %r23, %r18;
	selp.u32 	%r25, 1, 0, %p3;
	add.s32 	%r26, %r23, %r25;
	sub.s32 	%r27, %r24, %r26;
	div.u32 	%r28, %r27, %r1;
	add.s32 	%r5, %r28, %r25;
	and.b32  	%r29, %r5, 3;
	setp.eq.s32 	%p4, %r29, 3;
	@%p4 bra 	$L__BB0_12;
	mul.wide.s32 	%rd8, %r17, 4;
	neg.s64 	%rd3, %rd8;
	add.s32 	%r30, %r5, 1;
	and.b32  	%r31, %r30, 3;
	neg.s32 	%r59, %r31;
$L__BB0_8:
	.pragma "nounroll";
	mul.wide.s32 	%rd9, %r61, 4;
	add.s64 	%rd4, %rd1, %rd9;
	add.s64 	%rd5, %rd2, %rd9;
	setp.lt.s32 	%p5, %r61, %r17;
	@%p5 bra 	$L__BB0_10;
	add.s64 	%rd10, %rd5, %rd3;
	ld.global.u32 	%r32, [%rd10];
	ld.global.u32 	%r33, [%rd5];
	add.s32 	%r34, %r33, %r32;
	st.global.u32 	[%rd4], %r34;
	bra.uni 	$L__BB0_11;
$L__BB0_10:
	ld.global.u32 	%r35, [%rd5];
	st.global.u32 	[%rd4], %r35;
$L__BB0_11:
	add.s32 	%r61, %r61, %r1;
	add.s32 	%r59, %r59, 1;
	setp.ne.s32 	%p6, %r59, 0;
	@%p6 bra 	$L__BB0_8;
$L__BB0_12:
	setp.lt.u32 	%p7, %r5, 3;
	@%p7 bra 	$L__BB0_27;
	mul.wide.s32 	%rd40, %r17, 4;
$L__BB0_14:
	setp.lt.s32 	%p8, %r61, %r17;
	@%p8 bra 	$L__BB0_16;
	sub.s32 	%r36, %r61, %r17;
	mul.wide.s32 	%rd11, %r36, 4;
	add.s64 	%rd12, %rd2, %rd11;
	ld.global.u32 	%r37, [%rd12];
	add.s64 	%rd14, %rd12, %rd40;
	ld.global.u32 	%r38, [%rd14];
	add.s32 	%r39, %r38, %r37;
	mul.wide.s32 	%rd15, %r61, 4;
	add.s64 	%rd16, %rd1, %rd15;
	st.global.u32 	[%rd16], %r39;
	bra.uni 	$L__BB0_17;
$L__BB0_16:
	mul.wide.s32 	%rd17, %r61, 4;
	add.s64 	%rd18, %rd2, %rd17;
	ld.global.u32 	%r40, [%rd18];
	add.s64 	%rd19, %rd1, %rd17;
	st.global.u32 	[%rd19], %r40;
$L__BB0_17:
	add.s32 	%r13, %r61, %r1;
	setp.lt.s32 	%p9, %r13, %r17;
	@%p9 bra 	$L__BB0_19;
	sub.s32 	%r41, %r13, %r17;
	mul.wide.s32 	%rd20, %r41, 4;
	add.s64 	%rd21, %rd2, %rd20;
	ld.global.u32 	%r42, [%rd21];
	add.s64 	%rd23, %rd21, %rd40;
	ld.global.u32 	%r43, [%rd23];
	add.s32 	%r44, %r43, %r42;
	mul.wide.s32 	%rd24, %r13, 4;
	add.s64 	%rd25, %rd1, %rd24;
	st.global.u32 	[%rd25], %r44;
	bra.uni 	$L__BB0_20;
$L__BB0_19:
	mul.wide.s32 	%rd26, %r13, 4;
	add.s64 	%rd27, %rd2, %rd26;
	ld.global.u32 	%r45, [%rd27];
	add.s64 	%rd28, %rd1, %rd26;
	st.global.u32 	[%rd28], %r45;
$L__BB0_20:
	add.s32 	%r14, %r13, %r1;
	setp.lt.s32 	%p10, %r14, %r17;
	@%p10 bra 	$L__BB0_22;
	sub.s32 	%r46, %r14, %r17;
	mul.wide.s32 	%rd29, %r46, 4;
	add.s64 	%rd30, %rd2, %rd29;
	ld.global.u32 	%r47, [%rd30];
	add.s64 	%rd32, %rd30, %rd40;
	ld.global.u32 	%r48, [%rd32];
	add.s32 	%r49, %r48, %r47;
	mul.wide.s32 	%rd33, %r14, 4;
	add.s64 	%rd34, %rd1, %rd33;
	st.global.u32 	[%rd34], %r49;
	bra.uni 	$L__BB0_23;
$L__BB0_22:
	mul.wide.s32 	%rd35, %r14, 4;
	add.s64 	%rd36, %rd2, %rd35;
	ld.global.u32 	%r50, [%rd36];
	add.s64 	%rd37, %rd1, %rd35;
	st.global.u32 	[%rd37], %r50;
$L__BB0_23:
	add.s32 	%r15, %r14, %r1;
	setp.lt.s32 	%p11, %r15, %r17;
	@%p11 bra 	$L__BB0_25;
	sub.s32 	%r51, %r15, %r17;
	mul.wide.s32 	%rd38, %r51, 4;
	add.s64 	%rd39, %rd2, %rd38;
	ld.global.u32 	%r52, [%rd39];
	add.s64 	%rd41, %rd39, %rd40;
	ld.global.u32 	%r53, [%rd41];
	add.s32 	%r54, %r53, %r52;
	mul.wide.s32 	%rd42, %r15, 4;
	add.s64 	%rd43, %rd1, %rd42;
	st.global.u32 	[%rd43], %r54;
	bra.uni 	$L__BB0_26;
$L__BB0_25:
	mul.wide.s32 	%rd44, %r15, 4;
	add.s64 	%rd45, %rd2, %rd44;
	ld.global.u32 	%r55, [%rd45];
	add.s64 	%rd46, %rd1, %rd44;
	st.global.u32 	[%rd46], %r55;
$L__BB0_26:
	add.s32 	%r61, %r15, %r1;
	setp.lt.s32 	%p12, %r61, %r18;
	@%p12 bra 	$L__BB0_14;
$L__BB0_27:
	ret;

}


// ===== COMPILED SASS (sm_100) =====

	.target	sm_100

	.elftype	@"ET_EXEC"


//--------------------- .note.nv.tkinfo           --------------------------
	.section	.note.nv.tkinfo,"",@"SHT_NOTE"
	.sectionflags	@"SHF_NOTE_NV_TKINFO"
	.tkinfo
        /*0018*/ 	.word	0x00000002
        /*0030*/ 	.string	""
        /*0030*/ 	.string	"ptxas"
        /*0030*/ 	.string	"Cuda compilation tools, release 13.0, V13.0.88"
        /*0030*/ 	.string	"Build cuda_13.0.r13.0/compiler.36424714_0"
        /*0030*/ 	.string	"-arch sm_100 -m 64 "



//--------------------- .note.nv.cuinfo           --------------------------
	.section	.note.nv.cuinfo,"",@"SHT_NOTE"
	.sectionflags	@"SHF_NOTE_NV_CUINFO"
        /*0018*/ 	.short	0x0002
        /*001a*/ 	.short	0x0064
        /*001c*/ 	.short	0x0082
	.zero		2


//--------------------- .nv.info                  --------------------------
	.section	.nv.info,"",@"SHT_CUDA_INFO"
	.align	4


	//----- nvinfo : EIATTR_REGCOUNT
	.align		4
        /*0000*/ 	.byte	0x04, 0x2f
        /*0002*/ 	.short	(.L_1 - .L_0)
	.align		4
.L_0:
        /*0004*/ 	.word	index@(_Z24exclusive_prefix_sum_gpuPiS_ii)
        /*0008*/ 	.word	0x0000001c


	//----- nvinfo : EIATTR_FRAME_SIZE
	.align		4
.L_1:
        /*000c*/ 	.byte	0x04, 0x11
        /*000e*/ 	.short	(.L_3 - .L_2)
	.align		4
.L_2:
        /*0010*/ 	.word	index@(_Z24exclusive_prefix_sum_gpuPiS_ii)
        /*0014*/ 	.word	0x00000000


	//----- nvinfo : EIATTR_MIN_STACK_SIZE
	.align		4
.L_3:
        /*0018*/ 	.byte	0x04, 0x12
        /*001a*/ 	.short	(.L_5 - .L_4)
	.align		4
.L_4:
        /*001c*/ 	.word	index@(_Z24exclusive_prefix_sum_gpuPiS_ii)
        /*0020*/ 	.word	0x00000000
.L_5:


//--------------------- .nv.compat                --------------------------
	.section	.nv.compat,"",@"SHT_CUDA_COMPAT_INFO"
	.align	4
        /*0000*/ 	.byte	0x02, 0x09, 0x00, 0x00, 0x02, 0x02, 0x01, 0x00, 0x02, 0x05, 0x05, 0x00, 0x03, 0x07, 0x01, 0x01
        /*0010*/ 	.byte	0x02, 0x03, 0x00, 0x00, 0x02, 0x06, 0x01, 0x00, 0x04, 0x0b, 0x08, 0x00, 0x09, 0x00, 0x00, 0x00
        /*0020*/ 	.byte	0x00, 0x00, 0x00, 0x00


//--------------------- .nv.info._Z24exclusive_prefix_sum_gpuPiS_ii --------------------------
	.section	.nv.info._Z24exclusive_prefix_sum_gpuPiS_ii,"",@"SHT_CUDA_INFO"
	.sectionflags	@""
	.align	4


	//----- nvinfo : EIATTR_CUDA_API_VERSION
	.align		4
        /*0000*/ 	.byte	0x04, 0x37
        /*0002*/ 	.short	(.L_7 - .L_6)
.L_6:
        /*0004*/ 	.word	0x00000082


	//----- nvinfo : EIATTR_KPARAM_INFO
	.align		4
.L_7:
        /*0008*/ 	.byte	0x04, 0x17
        /*000a*/ 	.short	(.L_9 - .L_8)
.L_8:
        /*000c*/ 	.word	0x00000000
        /*0010*/ 	.short	0x0003
        /*0012*/ 	.short	0x0014
        /*0014*/ 	.byte	0x00, 0xf0, 0x11, 0x00


	//----- nvinfo : EIATTR_KPARAM_INFO
	.align		4
.L_9:
        /*0018*/ 	.byte	0x04, 0x17
        /*001a*/ 	.short	(.L_11 - .L_10)
.L_10:
        /*001c*/ 	.word	0x00000000
        /*0020*/ 	.short	0x0002
        /*0022*/ 	.short	0x0010
        /*0024*/ 	.byte	0x00, 0xf0, 0x11, 0x00


	//----- nvinfo : EIATTR_KPARAM_INFO
	.align		4
.L_11:
        /*0028*/ 	.byte	0x04, 0x17
        /*002a*/ 	.short	(.L_13 - .L_12)
.L_12:
        /*002c*/ 	.word	0x00000000
        /*0030*/ 	.short	0x0001
        /*0032*/ 	.short	0x0008
        /*0034*/ 	.byte	0x00, 0xf5, 0x21, 0x00


	//----- nvinfo : EIATTR_KPARAM_INFO
	.align		4
.L_13:
        /*0038*/ 	.byte	0x04, 0x17
        /*003a*/ 	.short	(.L_15 - .L_14)
.L_14:
        /*003c*/ 	.word	0x00000000
        /*0040*/ 	.short	0x0000
        /*0042*/ 	.short	0x0000
        /*0044*/ 	.byte	0x00, 0xf5, 0x21, 0x00


	//----- nvinfo : EIATTR_SPARSE_MMA_MASK
	.align		4
.L_15:
        /*0048*/ 	.byte	0x03, 0x50
        /*004a*/ 	.short	0x0000


	//----- nvinfo : EIATTR_MAXREG_COUNT
	.align		4
        /*004c*/ 	.byte	0x03, 0x1b
        /*004e*/ 	.short	0x00ff


	//----- nvinfo : EIATTR_MERCURY_ISA_VERSION
	.align		4
        /*0050*/ 	.byte	0x03, 0x5f
        /*0052*/ 	.short	0x0101


	//----- nvinfo : EIATTR_VRC_CTA_INIT_COUNT
	.align		4
        /*0054*/ 	.byte	0x02, 0x4a
	.zero		1
	.zero		1


	//----- nvinfo : EIATTR_EXIT_INSTR_OFFSETS
	.align		4
        /*0058*/ 	.byte	0x04, 0x1c
        /*005a*/ 	.short	(.L_17 - .L_16)


	//   ....[0]....
.L_16:
        /*005c*/ 	.word	0x00000090


	//   ....[1]....
        /*0060*/ 	.word	0x000001b0


	//   ....[2]....
        /*0064*/ 	.word	0x00000530


	//   ....[3]....
        /*0068*/ 	.word	0x00000960


	//----- nvinfo : EIATTR_CRS_STACK_SIZE
	.align		4
.L_17:
        /*006c*/ 	.byte	0x04, 0x1e
        /*006e*/ 	.short	(.L_19 - .L_18)
.L_18:
        /*0070*/ 	.word	0x00000000


	//----- nvinfo : EIATTR_CBANK_PARAM_SIZE
	.align		4
.L_19:
        /*0074*/ 	.byte	0x03, 0x19
        /*0076*/ 	.short	0x0018


	//----- nvinfo : EIATTR_PARAM_CBANK
	.align		4
        /*0078*/ 	.byte	0x04, 0x0a
        /*007a*/ 	.short	(.L_21 - .L_20)
	.align		4
.L_20:
        /*007c*/ 	.word	index@(.nv.constant0._Z24exclusive_prefix_sum_gpuPiS_ii)
        /*0080*/ 	.short	0x0380
        /*0082*/ 	.short	0x0018


	//----- nvinfo : EIATTR_SW_WAR
	.align		4
.L_21:
        /*0084*/ 	.byte	0x04, 0x36
        /*0086*/ 	.short	(.L_23 - .L_22)
.L_22:
        /*0088*/ 	.word	0x00000008
.L_23:


//--------------------- .nv.callgraph             --------------------------
	.section	.nv.callgraph,"",@"SHT_CUDA_CALLGRAPH"
	.align	4
	.sectionentsize	8
	.align		4
        /*0000*/ 	.word	0x00000000
	.align		4
        /*0004*/ 	.word	0xffffffff
	.align		4
        /*0008*/ 	.word	0x00000000
	.align		4
        /*000c*/ 	.word	0xfffffffe
	.align		4
        /*0010*/ 	.word	0x00000000
	.align		4
        /*0014*/ 	.word	0xfffffffd
	.align		4
        /*0018*/ 	.word	0x00000000
	.align		4
        /*001c*/ 	.word	0xfffffffc


//--------------------- .text._Z24exclusive_prefix_sum_gpuPiS_ii --------------------------
	.section	.text._Z24exclusive_prefix_sum_gpuPiS_ii,"ax",@progbits
	.align	128
        .global         _Z24exclusive_prefix_sum_gpuPiS_ii
        .type           _Z24exclusive_prefix_sum_gpuPiS_ii,@function
        .size           _Z24exclusive_prefix_sum_gpuPiS_ii,(.L_x_7 - _Z24exclusive_prefix_sum_gpuPiS_ii)
        .other          _Z24exclusive_prefix_sum_gpuPiS_ii,@"STO_CUDA_ENTRY STV_DEFAULT"
_Z24exclusive_prefix_sum_gpuPiS_ii:
.text._Z24exclusive_prefix_sum_gpuPiS_ii:
[----:B------:R-:W-:Y:S01]  /*0000*/  LDC R1, c[0x0][0x37c] ;  /* 0x0000df00ff017b82 */ /* 0x000fe20000000800 */
[----:B------:R-:W0:Y:S01]  /*0010*/  S2R R7, SR_CTAID.X ;  /* 0x0000000000077919 */ /* 0x000e220000002500 */
[----:B------:R-:W0:Y:S01]  /*0020*/  LDCU UR4, c[0x0][0x360] ;  /* 0x00006c00ff0477ac */ /* 0x000e220008000800 */
[----:B------:R-:W0:Y:S01]  /*0030*/  S2R R0, SR_TID.X ;  /* 0x0000000000007919 */ /* 0x000e220000002100 */
[----:B------:R-:W1:Y:S01]  /*0040*/  LDCU UR8, c[0x0][0x394] ;  /* 0x00007280ff0877ac */ /* 0x000e620008000800 */
[----:B------:R-:W2:Y:S01]  /*0050*/  LDCU UR5, c[0x0][0x370] ;  /* 0x00006e00ff0577ac */ /* 0x000ea20008000800 */
[----:B0-----:R-:W-:Y:S01]  /*0060*/  IMAD R7, R7, UR4, R0 ;  /* 0x0000000407077c24 */ /* 0x001fe2000f8e0200 */
[----:B--2---:R-:W-:-:S04]  /*0070*/  UIMAD UR4, UR4, UR5, URZ ;  /* 0x00000005040472a4 */ /* 0x004fc8000f8e02ff */
[----:B-1----:R-:W-:-:S13]  /*0080*/  ISETP.GE.AND P0, PT, R7, UR8, PT ;  /* 0x0000000807007c0c */ /* 0x002fda000bf06270 */
[----:B------:R-:W-:Y:S05]  /*0090*/  @P0 EXIT ;  /* 0x000000000000094d */ /* 0x000fea0003800000 */
[----:B------:R-:W0:Y:S01]  /*00a0*/  LDC R8, c[0x0][0x390] ;  /* 0x0000e400ff087b82 */ /* 0x000e220000000800 */
[----:B------:R-:W1:Y:S01]  /*00b0*/  LDCU.64 UR6, c[0x0][0x358] ;  /* 0x00006b00ff0677ac */ /* 0x000e620008000a00 */
[----:B------:R-:W2:Y:S01]  /*00c0*/  LDCU UR5, c[0x0][0x394] ;  /* 0x00007280ff0577ac */ /* 0x000ea20008000800 */
[----:B0-----:R-:W-:-:S13]  /*00d0*/  ISETP.NE.AND P0, PT, R8, RZ, PT ;  /* 0x000000ff0800720c */ /* 0x001fda0003f05270 */
[----:B-12---:R-:W-:Y:S05]  /*00e0*/  @P0 BRA `(.L_x_0) ;  /* 0x0000000000340947 */ /* 0x006fea0003800000 */
.L_x_1:
[----:B------:R-:W0:Y:S01]  /*00f0*/  LDC.64 R2, c[0x0][0x380] ;  /* 0x0000e000ff027b82 */ /* 0x000e220000000a00 */
[----:B------:R-:W-:-:S07]  /*0100*/  ISETP.NE.AND P0, PT, R7, RZ, PT ;  /* 0x000000ff0700720c */ /* 0x000fce0003f05270 */
[----:B------:R-:W1:Y:S06]  /*0110*/  LDC.64 R4, c[0x0][0x388] ;  /* 0x0000e200ff047b82 */ /* 0x000e6c0000000a00 */
[----:B0-----:R-:W-:-:S06]  /*0120*/  @P0 IMAD.WIDE R2, R7, 0x4, R2 ;  /* 0x0000000407020825 */ /* 0x001fcc00078e0202 */
[----:B------:R-:W2:Y:S01]  /*0130*/  @P0 LDG.E R3, desc[UR6][R2.64+-0x4] ;  /* 0xfffffc0602030981 */ /* 0x000ea2000c1e1900 */
[----:B------:R-:W0:Y:S01]  /*0140*/  @!P0 LDC.64 R8, c[0x0][0x388] ;  /* 0x0000e200ff088b82 */ /* 0x000e220000000a00 */
[C---:B-1----:R-:W-:Y:S01]  /*0150*/  @P0 IMAD.WIDE R4, R7.reuse, 0x4, R4 ;  /* 0x0000000407040825 */ /* 0x042fe200078e0204 */
[----:B------:R-:W-:-:S04]  /*0160*/  IADD3 R7, PT, PT, R7, UR4, RZ ;  /* 0x0000000407077c10 */ /* 0x000fc8000fffe0ff */
[----:B--2---:R1:W-:Y:S04]  /*0170*/  @P0 STG.E desc[UR6][R4.64], R3 ;  /* 0x0000000304000986 */ /* 0x0043e8000c101906 */
[----:B0-----:R1:W-:Y:S01]  /*0180*/  @!P0 STG.E desc[UR6][R8.64], RZ ;  /* 0x000000ff08008986 */ /* 0x0013e2000c101906 */
[----:B------:R-:W-:-:S13]  /*0190*/  ISETP.GE.AND P0, PT, R7, UR5, PT ;  /* 0x0000000507007c0c */ /* 0x000fda000bf06270 */
[----:B-1----:R-:W-:Y:S05]  /*01a0*/  @!P0 BRA `(.L_x_1) ;  /* 0xfffffffc00d08947 */ /* 0x002fea000383ffff */
[----:B------:R-:W-:Y:S05]  /*01b0*/  EXIT ;  /* 0x000000000000794d */ /* 0x000fea0003800000 */
.L_x_0:
[----:B------:R-:W0:Y:S01]  /*01c0*/  I2F.U32.RP R6, UR4 ;  /* 0x0000000400067d06 */ /* 0x000e220008209000 */
[----:B------:R-:W-:Y:S01]  /*01d0*/  VIADD R0, R7, UR4 ;  /* 0x0000000407007c36 */ /* 0x000fe20008000000 */
[----:B------:R-:W-:Y:S01]  /*01e0*/  IADD3 R9, PT, PT, RZ, -UR4, RZ ;  /* 0x80000004ff097c10 */ /* 0x000fe2000fffe0ff */
[----:B------:R-:W1:Y:S01]  /*01f0*/  LDCU.128 UR12, c[0x0][0x380] ;  /* 0x00007000ff0c77ac */ /* 0x000e620008000c00 */
[----:B------:R-:W-:Y:S01]  /*0200*/  ISETP.NE.U32.AND P2, PT, RZ, UR4, PT ;  /* 0x00000004ff007c0c */ /* 0x000fe2000bf45070 */
[----:B------:R-:W-:Y:S01]  /*0210*/  BSSY.RECONVERGENT B0, `(.L_x_2) ;  /* 0x0000031000007945 */ /* 0x000fe20003800200 */
[C---:B------:R-:W-:Y:S01]  /*0220*/  ISETP.GE.AND P0, PT, R0.reuse, UR8, PT ;  /* 0x0000000800007c0c */ /* 0x040fe2000bf06270 */
[----:B------:R-:W2:Y:S01]  /*0230*/  LDCU UR5, c[0x0][0x390] ;  /* 0x00007200ff0577ac */ /* 0x000ea20008000800 */
[----:B------:R-:W-:Y:S02]  /*0240*/  VIMNMX R5, PT, PT, R0, UR8, !PT ;  /* 0x0000000800057c48 */ /* 0x000fe4000ffe0100 */
[----:B------:R-:W-:Y:S01]  /*0250*/  SEL R4, RZ, 0x1, P0 ;  /* 0x00000001ff047807 */ /* 0x000fe20000000000 */
[----:B------:R-:W3:Y:S03]  /*0260*/  LDCU UR8, c[0x0][0x394] ;  /* 0x00007280ff0877ac */ /* 0x000ee60008000800 */
[----:B------:R-:W-:Y:S01]  /*0270*/  IADD3 R5, PT, PT, R5, -R0, -R4 ;  /* 0x8000000005057210 */ /* 0x000fe20007ffe804 */
[----:B0-----:R-:W0:Y:S02]  /*0280*/  MUFU.RCP R6, R6 ;  /* 0x0000000600067308 */ /* 0x001e240000001000 */
[----:B0-----:R-:W-:-:S06]  /*0290*/  VIADD R2, R6, 0xffffffe ;  /* 0x0ffffffe06027836 */ /* 0x001fcc0000000000 */
[----:B------:R0:W4:Y:S02]  /*02a0*/  F2I.FTZ.U32.TRUNC.NTZ R3, R2 ;  /* 0x0000000200037305 */ /* 0x000124000021f000 */
[----:B0-----:R-:W-:Y:S02]  /*02b0*/  HFMA2 R2, -RZ, RZ, 0, 0 ;  /* 0x00000000ff027431 */ /* 0x001fe400000001ff */
[----:B----4-:R-:W-:-:S04]  /*02c0*/  IMAD R9, R9, R3, RZ ;  /* 0x0000000309097224 */ /* 0x010fc800078e02ff */
[----:B------:R-:W-:-:S06]  /*02d0*/  IMAD.HI.U32 R6, R3, R9, R2 ;  /* 0x0000000903067227 */ /* 0x000fcc00078e0002 */
[----:B------:R-:W-:-:S04]  /*02e0*/  IMAD.HI.U32 R3, R6, R5, RZ ;  /* 0x0000000506037227 */ /* 0x000fc800078e00ff */
[----:B------:R-:W-:-:S04]  /*02f0*/  IMAD.MOV R0, RZ, RZ, -R3 ;  /* 0x000000ffff007224 */ /* 0x000fc800078e0a03 */
[----:B------:R-:W-:Y:S02]  /*0300*/  IMAD R5, R0, UR4, R5 ;  /* 0x0000000400057c24 */ /* 0x000fe4000f8e0205 */
[----:B------:R-:W0:Y:S03]  /*0310*/  LDC R0, c[0x0][0x390] ;  /* 0x0000e400ff007b82 */ /* 0x000e260000000800 */
[----:B------:R-:W-:-:S13]  /*0320*/  ISETP.GE.U32.AND P0, PT, R5, UR4, PT ;  /* 0x0000000405007c0c */ /* 0x000fda000bf06070 */
[----:B------:R-:W-:Y:S01]  /*0330*/  @P0 IADD3 R5, PT, PT, R5, -UR4, RZ ;  /* 0x8000000405050c10 */ /* 0x000fe2000fffe0ff */
[----:B------:R-:W-:-:S03]  /*0340*/  @P0 VIADD R3, R3, 0x1 ;  /* 0x0000000103030836 */ /* 0x000fc60000000000 */
[----:B------:R-:W-:-:S13]  /*0350*/  ISETP.GE.U32.AND P1, PT, R5, UR4, PT ;  /* 0x0000000405007c0c */ /* 0x000fda000bf26070 */
[----:B------:R-:W-:Y:S02]  /*0360*/  @P1 IADD3 R3, PT, PT, R3, 0x1, RZ ;  /* 0x0000000103031810 */ /* 0x000fe40007ffe0ff */
[----:B------:R-:W-:-:S05]  /*0370*/  @!P2 LOP3.LUT R3, RZ, UR4, RZ, 0x33, !PT ;  /* 0x00000004ff03ac12 */ /* 0x000fca000f8e33ff */
[----:B------:R-:W-:-:S05]  /*0380*/  IMAD.IADD R6, R4, 0x1, R3 ;  /* 0x0000000104067824 */ /* 0x000fca00078e0203 */
[C---:B------:R-:W-:Y:S02]  /*0390*/  LOP3.LUT R2, R6.reuse, 0x3, RZ, 0xc0, !PT ;  /* 0x0000000306027812 */ /* 0x040fe400078ec0ff */
[----:B------:R-:W-:Y:S02]  /*03a0*/  ISETP.GE.U32.AND P0, PT, R6, 0x3, PT ;  /* 0x000000030600780c */ /* 0x000fe40003f06070 */
[----:B------:R-:W-:-:S13]  /*03b0*/  ISETP.NE.AND P1, PT, R2, 0x3, PT ;  /* 0x000000030200780c */ /* 0x000fda0003f25270 */
[----:B0123--:R-:W-:Y:S05]  /*03c0*/  @!P1 BRA `(.L_x_3) ;  /* 0x0000000000549947 */ /* 0x00ffea0003800000 */
[----:B------:R-:W0:Y:S01]  /*03d0*/  LDC.64 R2, c[0x0][0x380] ;  /* 0x0000e000ff027b82 */ /* 0x000e220000000a00 */
[----:B------:R-:W-:Y:S01]  /*03e0*/  IADD3 R6, PT, PT, R6, 0x1, RZ ;  /* 0x0000000106067810 */ /* 0x000fe20007ffe0ff */
[----:B------:R-:W-:-:S03]  /*03f0*/  IMAD.WIDE R8, R8, 0x4, RZ ;  /* 0x0000000408087825 */ /* 0x000fc600078e02ff */
[----:B------:R-:W-:-:S03]  /*0400*/  LOP3.LUT R6, R6, 0x3, RZ, 0xc0, !PT ;  /* 0x0000000306067812 */ /* 0x000fc600078ec0ff */
[----:B------:R-:W1:Y:S02]  /*0410*/  LDC.64 R4, c[0x0][0x388] ;  /* 0x0000e200ff047b82 */ /* 0x000e640000000a00 */
[----:B------:R-:W-:-:S07]  /*0420*/  IMAD.MOV R6, RZ, RZ, -R6 ;  /* 0x000000ffff067224 */ /* 0x000fce00078e0a06 */
.L_x_4:
[C---:B------:R-:W-:Y:S01]  /*0430*/  ISETP.GE.AND P1, PT, R7.reuse, UR5, PT ;  /* 0x0000000507007c0c */ /* 0x040fe2000bf26270 */
[----:B0-----:R-:W-:-:S12]  /*0440*/  IMAD.WIDE R14, R7, 0x4, R2 ;  /* 0x00000004070e7825 */ /* 0x001fd800078e0202 */
[----:B------:R-:W-:Y:S01]  /*0450*/  @P1 IADD3 R10, P2, PT, -R8, R14, RZ ;  /* 0x0000000e080a1210 */ /* 0x000fe20007f5e1ff */
[----:B------:R-:W2:Y:S03]  /*0460*/  @P1 LDG.E R17, desc[UR6][R14.64] ;  /* 0x000000060e111981 */ /* 0x000ea6000c1e1900 */
[----:B------:R-:W-:-:S05]  /*0470*/  @P1 IADD3.X R11, PT, PT, ~R9, R15, RZ, P2, !PT ;  /* 0x0000000f090b1210 */ /* 0x000fca00017fe5ff */
[----:B------:R-:W2:Y:S01]  /*0480*/  @P1 LDG.E R10, desc[UR6][R10.64] ;  /* 0x000000060a0a1981 */ /* 0x000ea2000c1e1900 */
[----:B-1----:R-:W-:-:S04]  /*0490*/  IMAD.WIDE R12, R7, 0x4, R4 ;  /* 0x00000004070c7825 */ /* 0x002fc800078e0204 */
[----:B--2---:R-:W-:-:S05]  /*04a0*/  @P1 IMAD.IADD R17, R10, 0x1, R17 ;  /* 0x000000010a111824 */ /* 0x004fca00078e0211 */
[----:B------:R2:W-:Y:S04]  /*04b0*/  @P1 STG.E desc[UR6][R12.64], R17 ;  /* 0x000000110c001986 */ /* 0x0005e8000c101906 */
[----:B------:R-:W3:Y:S01]  /*04c0*/  @!P1 LDG.E R19, desc[UR6][R14.64] ;  /* 0x000000060e139981 */ /* 0x000ee2000c1e1900 */
[----:B------:R-:W-:Y:S01]  /*04d0*/  IADD3 R6, PT, PT, R6, 0x1, RZ ;  /* 0x0000000106067810 */ /* 0x000fe20007ffe0ff */
[----:B------:R-:W-:Y:S02]  /*04e0*/  VIADD R7, R7, UR4 ;  /* 0x0000000407077c36 */ /* 0x000fe40008000000 */
[----:B---3--:R2:W-:Y:S01]  /*04f0*/  @!P1 STG.E desc[UR6][R12.64], R19 ;  /* 0x000000130c009986 */ /* 0x0085e2000c101906 */
[----:B------:R-:W-:-:S13]  /*0500*/  ISETP.NE.AND P1, PT, R6, RZ, PT ;  /* 0x000000ff0600720c */ /* 0x000fda0003f25270 */
[----:B--2---:R-:W-:Y:S05]  /*0510*/  @P1 BRA `(.L_x_4) ;  /* 0xfffffffc00c41947 */ /* 0x004fea000383ffff */
.L_x_3:
[----:B------:R-:W-:Y:S05]  /*0520*/  BSYNC.RECONVERGENT B0 ;  /* 0x0000000000007941 */ /* 0x000fea0003800200 */
.L_x_2:
[----:B------:R-:W-:Y:S05]  /*0530*/  @!P0 EXIT ;  /* 0x000000000000894d */ /* 0x000fea0003800000 */
.L_x_5:
[----:B------:R-:W-:-:S13]  /*0540*/  ISETP.GE.AND P0, PT, R7, R0, PT ;  /* 0x000000000700720c */ /* 0x000fda0003f06270 */
[----:B-1----:R-:W-:Y:S01]  /*0550*/  @P0 IADD3 R9, PT, PT, R7, -R0, RZ ;  /* 0x8000000007090210 */ /* 0x002fe20007ffe0ff */
[----:B------:R-:W-:Y:S01]  /*0560*/  @P0 IMAD.U32 R2, RZ, RZ, UR12 ;  /* 0x0000000cff020e24 */ /* 0x000fe2000f8e00ff */
[----:B------:R-:W-:-:S03]  /*0570*/  @P0 MOV R3, UR13 ;  /* 0x0000000d00030c02 */ /* 0x000fc60008000f00 */
[----:B------:R-:W-:-:S04]  /*0580*/  @P0 IMAD.WIDE R8, R9, 0x4, R2 ;  /* 0x0000000409080825 */ /* 0x000fc800078e0202 */
[----:B------:R-:W-:Y:S02]  /*0590*/  @P0 IMAD.WIDE R10, R0, 0x4, R8 ;  /* 0x00000004000a0825 */ /* 0x000fe400078e0208 */
[----:B------:R-:W2:Y:S04]  /*05a0*/  @P0 LDG.E R8, desc[UR6][R8.64] ;  /* 0x0000000608080981 */ /* 0x000ea8000c1e1900 */
[----:B------:R-:W2:Y:S01]  /*05b0*/  @P0 LDG.E R11, desc[UR6][R10.64] ;  /* 0x000000060a0b0981 */ /* 0x000ea2000c1e1900 */
[----:B------:R-:W-:Y:S01]  /*05c0*/  @P0 MOV R5, UR15 ;  /* 0x0000000f00050c02 */ /* 0x000fe20008000f00 */
[----:B------:R-:W-:Y:S01]  /*05d0*/  @P0 IMAD.U32 R4, RZ, RZ, UR14 ;  /* 0x0000000eff040e24 */ /* 0x000fe2000f8e00ff */
[----:B------:R-:W-:Y:S01]  /*05e0*/  @!P0 MOV R3, UR13 ;  /* 0x0000000d00038c02 */ /* 0x000fe20008000f00 */
[----:B------:R-:W-:-:S02]  /*05f0*/  @!P0 IMAD.U32 R2, RZ, RZ, UR12 ;  /* 0x0000000cff028e24 */ /* 0x000fc4000f8e00ff */
[----:B------:R-:W-:-:S04]  /*0600*/  @P0 IMAD.WIDE R12, R7, 0x4, R4 ;  /* 0x00000004070c0825 */ /* 0x000fc800078e0204 */
[----:B------:R-:W-:-:S04]  /*0610*/  @!P0 IMAD.WIDE R14, R7, 0x4, R2 ;  /* 0x00000004070e8825 */ /* 0x000fc800078e0202 */
[----:B------:R-:W-:-:S05]  /*0620*/  VIADD R23, R7, UR4 ;  /* 0x0000000407177c36 */ /* 0x000fca0008000000 */
[----:B------:R-:W-:Y:S02]  /*0630*/  ISETP.GE.AND P1, PT, R23, R0, PT ;  /* 0x000000001700720c */ /* 0x000fe40003f26270 */
[----:B--2---:R-:W-:-:S05]  /*0640*/  @P0 IADD3 R19, PT, PT, R8, R11, RZ ;  /* 0x0000000b08130210 */ /* 0x004fca0007ffe0ff */
[----:B------:R0:W-:Y:S04]  /*0650*/  @P0 STG.E desc[UR6][R12.64], R19 ;  /* 0x000000130c000986 */ /* 0x0001e8000c101906 */
[----:B------:R-:W2:Y:S02]  /*0660*/  @!P0 LDG.E R15, desc[UR6][R14.64] ;  /* 0x000000060e0f8981 */ /* 0x000ea4000c1e1900 */
[----:B------:R-:W-:Y:S01]  /*0670*/  @P1 IADD3 R9, PT, PT, R23, -R0, RZ ;  /* 0x8000000017091210 */ /* 0x000fe20007ffe0ff */
[----:B------:R-:W-:Y:S01]  /*0680*/  @!P0 IMAD.U32 R5, RZ, RZ, UR15 ;  /* 0x0000000fff058e24 */ /* 0x000fe2000f8e00ff */
[----:B------:R-:W-:-:S03]  /*0690*/  @!P0 MOV R4, UR14 ;  /* 0x0000000e00048c02 */ /* 0x000fc60008000f00 */
[----:B------:R-:W-:-:S04]  /*06a0*/  @P1 IMAD.WIDE R8, R9, 0x4, R2 ;  /* 0x0000000409081825 */ /* 0x000fc800078e0202 */
[----:B------:R-:W-:-:S04]  /*06b0*/  @!P0 IMAD.WIDE R16, R7, 0x4, R4 ;  /* 0x0000000407108825 */ /* 0x000fc800078e0204 */
[----:B------:R-:W-:Y:S01]  /*06c0*/  @P1 IMAD.WIDE R6, R0, 0x4, R8 ;  /* 0x0000000400061825 */ /* 0x000fe200078e0208 */
[----:B--2---:R1:W-:Y:S04]  /*06d0*/  @!P0 STG.E desc[UR6][R16.64], R15 ;  /* 0x0000000f10008986 */ /* 0x0043e8000c101906 */
[----:B------:R-:W2:Y:S04]  /*06e0*/  @P1 LDG.E R8, desc[UR6][R8.64] ;  /* 0x0000000608081981 */ /* 0x000ea8000c1e1900 */
[----:B------:R-:W2:Y:S01]  /*06f0*/  @P1 LDG.E R7, desc[UR6][R6.64] ;  /* 0x0000000606071981 */ /* 0x000ea2000c1e1900 */
[----:B------:R-:W-:-:S04]  /*0700*/  @P1 IMAD.WIDE R10, R23, 0x4, R4 ;  /* 0x00000004170a1825 */ /* 0x000fc800078e0204 */
[C---:B0-----:R-:W-:Y:S01]  /*0710*/  @!P1 IMAD.WIDE R12, R23.reuse, 0x4, R2 ;  /* 0x00000004170c9825 */ /* 0x041fe200078e0202 */
[----:B------:R-:W-:-:S04]  /*0720*/  IADD3 R25, PT, PT, R23, UR4, RZ ;  /* 0x0000000417197c10 */ /* 0x000fc8000fffe0ff */
[----:B------:R-:W-:Y:S02]  /*0730*/  ISETP.GE.AND P0, PT, R25, R0, PT ;  /* 0x000000001900720c */ /* 0x000fe40003f06270 */
[----:B--2---:R-:W-:-:S05]  /*0740*/  @P1 IADD3 R19, PT, PT, R8, R7, RZ ;  /* 0x0000000708131210 */ /* 0x004fca0007ffe0ff */
[----:B------:R0:W-:Y:S04]  /*0750*/  @P1 STG.E desc[UR6][R10.64], R19 ;  /* 0x000000130a001986 */ /* 0x0001e8000c101906 */
[----:B------:R-:W2:Y:S02]  /*0760*/  @!P1 LDG.E R13, desc[UR6][R12.64] ;  /* 0x000000060c0d9981 */ /* 0x000ea4000c1e1900 */
[----:B------:R-:W-:Y:S02]  /*0770*/  @P0 IMAD.IADD R21, R25, 0x1, -R0 ;  /* 0x0000000119150824 */ /* 0x000fe400078e0a00 */
[----:B-1----:R-:W-:-:S04]  /*0780*/  @!P1 IMAD.WIDE R16, R23, 0x4, R4 ;  /* 0x0000000417109825 */ /* 0x002fc800078e0204 */
[----:B------:R-:W-:-:S04]  /*0790*/  @P0 IMAD.WIDE R14, R21, 0x4, R2 ;  /* 0x00000004150e0825 */ /* 0x000fc800078e0202 */
        /* <DEDUP_REMOVED lines=18> */
[----:B0-----:R-:W-:-:S04]  /*08c0*/  @P1 IMAD.WIDE R8, R23, 0x4, R4 ;  /* 0x0000000417081825 */ /* 0x001fc800078e0204 */
[----:B------:R-:W-:Y:S01]  /*08d0*/  @!P1 IMAD.WIDE R2, R23, 0x4, R2 ;  /* 0x0000000417029825 */ /* 0x000fe200078e0202 */
[----:B--2---:R-:W-:-:S05]  /*08e0*/  @P1 IADD3 R19, PT, PT, R12, R15, RZ ;  /* 0x0000000f0c131210 */ /* 0x004fca0007ffe0ff */
[----:B------:R1:W-:Y:S04]  /*08f0*/  @P1 STG.E desc[UR6][R8.64], R19 ;  /* 0x0000001308001986 */ /* 0x0003e8000c101906 */
[----:B------:R-:W2:Y:S01]  /*0900*/  @!P1 LDG.E R3, desc[UR6][R2.64] ;  /* 0x0000000602039981 */ /* 0x000ea2000c1e1900 */
[C---:B------:R-:W-:Y:S01]  /*0910*/  @!P1 IMAD.WIDE R4, R23.reuse, 0x4, R4 ;  /* 0x0000000417049825 */ /* 0x040fe200078e0204 */
[----:B------:R-:W-:-:S04]  /*0920*/  IADD3 R7, PT, PT, R23, UR4, RZ ;  /* 0x0000000417077c10 */ /* 0x000fc8000fffe0ff */
[----:B------:R-:W-:Y:S01]  /*0930*/  ISETP.GE.AND P0, PT, R7, UR8, PT ;  /* 0x0000000807007c0c */ /* 0x000fe2000bf06270 */
[----:B--2---:R1:W-:-:S12]  /*0940*/  @!P1 STG.E desc[UR6][R4.64], R3 ;  /* 0x0000000304009986 */ /* 0x0043d8000c101906 */
[----:B------:R-:W-:Y:S05]  /*0950*/  @!P0 BRA `(.L_x_5) ;  /* 0xfffffff800f88947 */ /* 0x000fea000383ffff */
[----:B------:R-:W-:Y:S05]  /*0960*/  EXIT ;  /* 0x000000000000794d */ /* 0x000fea0003800000 */
.L_x_6:
[----:B------:R-:W-:-:S00]  /*0970*/  BRA `(.L_x_6) ;  /* 0xfffffffc00fc7947 */ /* 0x000fc0000383ffff */
[----:B------:R-:W-:-:S00]  /*0980*/  NOP ;  /* 0x0000000000007918 */ /* 0x000fc00000000000 */
[----:B------:R-:W-:-:S00]  /*0990*/  NOP ;  /* 0x0000000000007918 */ /* 0x000fc00000000000 */
[----:B------:R-:W-:-:S00]  /*09a0*/  NOP ;  /* 0x0000000000007918 */ /* 0x000fc00000000000 */
[----:B------:R-:W-:-:S00]  /*09b0*/  NOP ;  /* 0x0000000000007918 */ /* 0x000fc00000000000 */
[----:B------:R-:W-:-:S00]  /*09c0*/  NOP ;  /* 0x0000000000007918 */ /* 0x000fc00000000000 */
[----:B------:R-:W-:-:S00]  /*09d0*/  NOP ;  /* 0x0000000000007918 */ /* 0x000fc00000000000 */
[----:B------:R-:W-:-:S00]  /*09e0*/  NOP ;  /* 0x0000000000007918 */ /* 0x000fc00000000000 */
[----:B------:R-:W-:-:S00]  /*09f0*/  NOP ;  /* 0x0000000000007918 */ /* 0x000fc00000000000 */
.L_x_7:


//--------------------- .nv.shared.reserved.0     --------------------------
	.section	.nv.shared.reserved.0,"aw",@nobits
	.weak		__nv_reservedSMEM_offset_0_alias
	.size		__nv_reservedSMEM_offset_0_alias, 0, 64
	.other		__nv_reservedSMEM_offset_0_alias,@"STO_CUDA_RESERVED_SHARED STV_DEFAULT"
__nv_reservedSMEM_offset_0_alias:
	.zero		0
	.zero		64


//--------------------- .nv.constant0._Z24exclusive_prefix_sum_gpuPiS_ii --------------------------
	.section	.nv.constant0._Z24exclusive_prefix_sum_gpuPiS_ii,"a",@progbits
	.sectionflags	@""
	.align	4
.nv.constant0._Z24exclusive_prefix_sum_gpuPiS_ii:
	.zero		920


//--------------------- SYMBOLS --------------------------

	.type		.nv.reservedSmem.offset0,@object
	.size		.nv.reservedSmem.offset0,0x4
